//
// Generated by NVIDIA NVVM Compiler
//
// Compiler Build ID: CL-36424714
// Cuda compilation tools, release 13.0, V13.0.88
// Based on NVVM 20.0.0
//

.version 9.0
.target sm_100
.address_size 64

	// .globl	_Z6printfv

.visible .entry _Z6printfv()
{


	ret;

}


// ===== COMPILED SASS (sm_100) =====

	.target	sm_100

	.elftype	@"ET_EXEC"


//--------------------- .note.nv.tkinfo           --------------------------
	.section	.note.nv.tkinfo,"",@"SHT_NOTE"
	.sectionflags	@"SHF_NOTE_NV_TKINFO"
	.tkinfo
        /*0018*/ 	.word	0x00000002
        /*0030*/ 	.string	""
        /*0030*/ 	.string	"ptxas"
        /*0030*/ 	.string	"Cuda compilation tools, release 13.0, V13.0.88"
        /*0030*/ 	.string	"Build cuda_13.0.r13.0/compiler.36424714_0"
        /*0030*/ 	.string	"-arch sm_100 -m 64 "



//--------------------- .note.nv.cuinfo           --------------------------
	.section	.note.nv.cuinfo,"",@"SHT_NOTE"
	.sectionflags	@"SHF_NOTE_NV_CUINFO"
        /*0018*/ 	.short	0x0002
        /*001a*/ 	.short	0x0064
        /*001c*/ 	.short	0x0082
	.zero		2


//--------------------- .nv.info                  --------------------------
	.section	.nv.info,"",@"SHT_CUDA_INFO"
	.align	4


	//----- nvinfo : EIATTR_REGCOUNT
	.align		4
        /*0000*/ 	.byte	0x04, 0x2f
        /*0002*/ 	.short	(.L_1 - .L_0)
	.align		4
.L_0:
        /*0004*/ 	.word	index@(_Z6printfv)
        /*0008*/ 	.word	0x00000004


	//----- nvinfo : EIATTR_FRAME_SIZE
	.align		4
.L_1:
        /*000c*/ 	.byte	0x04, 0x11
        /*000e*/ 	.short	(.L_3 - .L_2)
	.align		4
.L_2:
        /*0010*/ 	.word	index@(_Z6printfv)
        /*0014*/ 	.word	0x00000000


	//----- nvinfo : EIATTR_MIN_STACK_SIZE
	.align		4
.L_3:
        /*0018*/ 	.byte	0x04, 0x12
        /*001a*/ 	.short	(.L_5 - .L_4)
	.align		4
.L_4:
        /*001c*/ 	.word	index@(_Z6printfv)
        /*0020*/ 	.word	0x00000000
.L_5:


//--------------------- .nv.compat                --------------------------
	.section	.nv.compat,"",@"SHT_CUDA_COMPAT_INFO"
	.align	4
        /*0000*/ 	.byte	0x02, 0x09, 0x00, 0x00, 0x02, 0x02, 0x01, 0x00, 0x02, 0x05, 0x05, 0x00, 0x03, 0x07, 0x01, 0x01
        /*0010*/ 	.byte	0x02, 0x03, 0x00, 0x00, 0x02, 0x06, 0x01, 0x00, 0x04, 0x0b, 0x08, 0x00, 0x09, 0x00, 0x00, 0x00
        /*0020*/ 	.byte	0x00, 0x00, 0x00, 0x00


//--------------------- .nv.info._Z6printfv       --------------------------
	.section	.nv.info._Z6printfv,"",@"SHT_CUDA_INFO"
	.sectionflags	@""
	.align	4


	//----- nvinfo : EIATTR_CUDA_API_VERSION
	.align		4
        /*0000*/ 	.byte	0x04, 0x37
        /*0002*/ 	.short	(.L_7 - .L_6)
.L_6:
        /*0004*/ 	.word	0x00000082


	//----- nvinfo : EIATTR_SPARSE_MMA_MASK
	.align		4
.L_7:
        /*0008*/ 	.byte	0x03, 0x50
        /*000a*/ 	.short	0x0000


	//----- nvinfo : EIATTR_MAXREG_COUNT
	.align		4
        /*000c*/ 	.byte	0x03, 0x1b
        /*000e*/ 	.short	0x00ff


	//----- nvinfo : EIATTR_MERCURY_ISA_VERSION
	.align		4
        /*0010*/ 	.byte	0x03, 0x5f
        /*0012*/ 	.short	0x0101


	//----- nvinfo : EIATTR_VRC_CTA_INIT_COUNT
	.align		4
        /*0014*/ 	.byte	0x02, 0x4a
	.zero		1
	.zero		1


	//----- nvinfo : EIATTR_EXIT_INSTR_OFFSETS
	.align		4
        /*0018*/ 	.byte	0x04, 0x1c
        /*001a*/ 	.short	(.L_9 - .L_8)


	//   ....[0]....
.L_8:
        /*001c*/ 	.word	0x00000010


	//----- nvinfo : EIATTR_SW_WAR
	.align		4
.L_9:
        /*0020*/ 	.byte	0x04, 0x36
        /*0022*/ 	.short	(.L_11 - .L_10)
.L_10:
        /*0024*/ 	.word	0x00000008
.L_11:


//--------------------- .nv.callgraph             --------------------------
	.section	.nv.callgraph,"",@"SHT_CUDA_CALLGRAPH"
	.align	4
	.sectionentsize	8
	.align		4
        /*0000*/ 	.word	0x00000000
	.align		4
        /*0004*/ 	.word	0xffffffff
	.align		4
        /*0008*/ 	.word	0x00000000
	.align		4
        /*000c*/ 	.word	0xfffffffe
	.align		4
        /*0010*/ 	.word	0x00000000
	.align		4
        /*0014*/ 	.word	0xfffffffd
	.align		4
        /*0018*/ 	.word	0x00000000
	.align		4
        /*001c*/ 	.word	0xfffffffc


//--------------------- .text._Z6printfv          --------------------------
	.section	.text._Z6printfv,"ax",@progbits
	.align	128
        .global         _Z6printfv
        .type           _Z6printfv,@function
        .size           _Z6printfv,(.L_x_1 - _Z6printfv)
        .other          _Z6printfv,@"STO_CUDA_ENTRY STV_DEFAULT"
_Z6printfv:
.text._Z6printfv:
[----:B------:R-:W-:Y:S01]  /*0000*/  LDC R1, c[0x0][0x37c] ;  /* 0x0000df00ff017b82 */ /* 0x000fe20000000800 */
[----:B------:R-:W-:Y:S05]  /*0010*/  EXIT ;  /* 0x000000000000794d */ /* 0x000fea0003800000 */
.L_x_0:
[----:B------:R-:W-:-:S00]  /*0020*/  BRA `(.L_x_0) ;  /* 0xfffffffc00fc7947 */ /* 0x000fc0000383ffff */
[----:B------:R-:W-:-:S00]  /*0030*/  NOP ;  /* 0x0000000000007918 */ /* 0x000fc00000000000 */
        /* <DEDUP_REMOVED lines=12> */
.L_x_1:


//--------------------- .nv.shared.reserved.0     --------------------------
	.section	.nv.shared.reserved.0,"aw",@nobits
	.weak		__nv_reservedSMEM_offset_0_alias
	.size		__nv_reservedSMEM_offset_0_alias, 0, 64
	.other		__nv_reservedSMEM_offset_0_alias,@"STO_CUDA_RESERVED_SHARED STV_DEFAULT"
__nv_reservedSMEM_offset_0_alias:
	.zero		0
	.zero		64


//--------------------- .nv.constant0._Z6printfv  --------------------------
	.section	.nv.constant0._Z6printfv,"a",@progbits
	.sectionflags	@""
	.align	4
.nv.constant0._Z6printfv:
	.zero		896


//--------------------- SYMBOLS --------------------------

	.type		.nv.reservedSmem.offset0,@object
	.size		.nv.reservedSmem.offset0,0x4
